	.headerflags	@"EF_CUDA_TEXMODE_UNIFIED EF_CUDA_64BIT_ADDRESS EF_CUDA_ACCELERATORS EF_CUDA_SM90 EF_CUDA_VIRTUAL_SM(EF_CUDA_SM90)"
	.elftype	@"ET_EXEC"


//--------------------- .nv.info                  --------------------------
	.section	.nv.info,"",@"SHT_CUDA_INFO"
	.align	4


	//----- nvinfo : EIATTR_REGCOUNT
	.align		4
        /*0000*/ 	.byte	0x04, 0x2f
        /*0002*/ 	.short	(.L_1 - .L_0)
	.align		4
.L_0:
        /*0004*/ 	.word	index@(triton_poi_fused_convolution_div_max_pool2d_with_indices_relu_sub_13)
        /*0008*/ 	.word	0x0000001e


	//----- nvinfo : EIATTR_MIN_STACK_SIZE
	.align		4
.L_1:
        /*000c*/ 	.byte	0x04, 0x12
        /*000e*/ 	.short	(.L_3 - .L_2)
	.align		4
.L_2:
        /*0010*/ 	.word	index@(triton_poi_fused_convolution_div_max_pool2d_with_indices_relu_sub_13)
        /*0014*/ 	.word	0x00000000


	//----- nvinfo : EIATTR_FRAME_SIZE
	.align		4
.L_3:
        /*0018*/ 	.byte	0x04, 0x11
        /*001a*/ 	.short	(.L_5 - .L_4)
	.align		4
.L_4:
        /*001c*/ 	.word	index@(triton_poi_fused_convolution_div_max_pool2d_with_indices_relu_sub_13)
        /*0020*/ 	.word	0x00000000


	//----- nvinfo : EIATTR_MIN_STACK_SIZE
	.align		4
.L_5:
        /*0024*/ 	.byte	0x04, 0x12
        /*0026*/ 	.short	(.L_7 - .L_6)
	.align		4
.L_6:
        /*0028*/ 	.word	index@(triton_poi_fused_convolution_div_max_pool2d_with_indices_relu_sub_13)
        /*002c*/ 	.word	0x00000000
.L_7:


//--------------------- .nv.info.triton_poi_fused_convolution_div_max_pool2d_with_indices_relu_sub_13 --------------------------
	.section	.nv.info.triton_poi_fused_convolution_div_max_pool2d_with_indices_relu_sub_13,"",@"SHT_CUDA_INFO"
	.sectionflags	@""
	.align	4


	//----- nvinfo : EIATTR_CUDA_API_VERSION
	.align		4
        /*0000*/ 	.byte	0x04, 0x37
        /*0002*/ 	.short	(.L_9 - .L_8)
.L_8:
        /*0004*/ 	.word	0x0000007c


	//----- nvinfo : EIATTR_KPARAM_INFO
	.align		4
.L_9:
        /*0008*/ 	.byte	0x04, 0x17
        /*000a*/ 	.short	(.L_11 - .L_10)
.L_10:
        /*000c*/ 	.word	0x00000000
        /*0010*/ 	.short	0x0003
        /*0012*/ 	.short	0x0014
        /*0014*/ 	.byte	0x00, 0xf0, 0x11, 0x00


	//----- nvinfo : EIATTR_KPARAM_INFO
	.align		4
.L_11:
        /*0018*/ 	.byte	0x04, 0x17
        /*001a*/ 	.short	(.L_13 - .L_12)
.L_12:
        /*001c*/ 	.word	0x00000000
        /*0020*/ 	.short	0x0002
        /*0022*/ 	.short	0x0010
        /*0024*/ 	.byte	0x00, 0xf0, 0x11, 0x00


	//----- nvinfo : EIATTR_KPARAM_INFO
	.align		4
.L_13:
        /*0028*/ 	.byte	0x04, 0x17
        /*002a*/ 	.short	(.L_15 - .L_14)
.L_14:
        /*002c*/ 	.word	0x00000000
        /*0030*/ 	.short	0x0001
        /*0032*/ 	.short	0x0008
        /*0034*/ 	.byte	0x00, 0xf4, 0x21, 0x00


	//----- nvinfo : EIATTR_KPARAM_INFO
	.align		4
.L_15:
        /*0038*/ 	.byte	0x04, 0x17
        /*003a*/ 	.short	(.L_17 - .L_16)
.L_16:
        /*003c*/ 	.word	0x00000000
        /*0040*/ 	.short	0x0000
        /*0042*/ 	.short	0x0000
        /*0044*/ 	.byte	0x00, 0xf4, 0x21, 0x00


	//----- nvinfo : EIATTR_SPARSE_MMA_MASK
	.align		4
.L_17:
        /*0048*/ 	.byte	0x03, 0x50
        /*004a*/ 	.short	0x0000


	//----- nvinfo : EIATTR_MAXREG_COUNT
	.align		4
        /*004c*/ 	.byte	0x03, 0x1b
        /*004e*/ 	.short	0x00ff


	//----- nvinfo : EIATTR_EXIT_INSTR_OFFSETS
	.align		4
        /*0050*/ 	.byte	0x04, 0x1c
        /*0052*/ 	.short	(.L_19 - .L_18)


	//   ....[0]....
.L_18:
        /*0054*/ 	.word	0x000006c0


	//   ....[1]....
        /*0058*/ 	.word	0x00000710


	//----- nvinfo : EIATTR_REQNTID
	.align		4
.L_19:
        /*005c*/ 	.byte	0x04, 0x10
        /*005e*/ 	.short	(.L_21 - .L_20)
.L_20:
        /*0060*/ 	.word	0x00000080
        /*0064*/ 	.word	0x00000001
        /*0068*/ 	.word	0x00000001


	//----- nvinfo : EIATTR_CBANK_PARAM_SIZE
	.align		4
.L_21:
        /*006c*/ 	.byte	0x03, 0x19
        /*006e*/ 	.short	0x0018


	//----- nvinfo : EIATTR_PARAM_CBANK
	.align		4
        /*0070*/ 	.byte	0x04, 0x0a
        /*0072*/ 	.short	(.L_23 - .L_22)
	.align		4
.L_22:
        /*0074*/ 	.word	index@(.nv.constant0.triton_poi_fused_convolution_div_max_pool2d_with_indices_relu_sub_13)
        /*0078*/ 	.short	0x0210
        /*007a*/ 	.short	0x0018


	//----- nvinfo : EIATTR_SW_WAR
	.align		4
.L_23:
        /*007c*/ 	.byte	0x04, 0x36
        /*007e*/ 	.short	(.L_25 - .L_24)
.L_24:
        /*0080*/ 	.word	0x00000008
.L_25:


//--------------------- .nv.callgraph             --------------------------
	.section	.nv.callgraph,"",@"SHT_CUDA_CALLGRAPH"
	.align	4
	.sectionentsize	8
	.align		4
        /*0000*/ 	.word	0x00000000
	.align		4
        /*0004*/ 	.word	0xffffffff
	.align		4
        /*0008*/ 	.word	0x00000000
	.align		4
        /*000c*/ 	.word	0xfffffffe
	.align		4
        /*0010*/ 	.word	0x00000000
	.align		4
        /*0014*/ 	.word	0xfffffffd
	.align		4
        /*0018*/ 	.word	0x00000000
	.align		4
        /*001c*/ 	.word	0xfffffffc


//--------------------- .text.triton_poi_fused_convolution_div_max_pool2d_with_indices_relu_sub_13 --------------------------
	.section	.text.triton_poi_fused_convolution_div_max_pool2d_with_indices_relu_sub_13,"ax",@progbits
	.sectionflags	@"SHF_BARRIERS=1"
	.align	128
        .global         triton_poi_fused_convolution_div_max_pool2d_with_indices_relu_sub_13
        .type           triton_poi_fused_convolution_div_max_pool2d_with_indices_relu_sub_13,@function
        .size           triton_poi_fused_convolution_div_max_pool2d_with_indices_relu_sub_13,(.L_x_1 - triton_poi_fused_convolution_div_max_pool2d_with_indices_relu_sub_13)
        .other          triton_poi_fused_convolution_div_max_pool2d_with_indices_relu_sub_13,@"STO_CUDA_ENTRY STV_DEFAULT"
triton_poi_fused_convolution_div_max_pool2d_with_indices_relu_sub_13:
.text.triton_poi_fused_convolution_div_max_pool2d_with_indices_relu_sub_13:
[----:B------:R-:W0:Y:S01]  /*0000*/  LDC R1, c[0x0][0x28] ;  /* 0x00000a00ff017b82 */ /* 0x000e220000000800 */
[----:B------:R-:W1:Y:S07]  /*0010*/  S2R R19, SR_CTAID.Z ;  /* 0x0000000000137919 */ /* 0x000e6e0000002700 */
[----:B------:R-:W1:Y:S01]  /*0020*/  S2UR UR4, SR_CTAID.Y ;  /* 0x00000000000479c3 */ /* 0x000e620000002600 */
[----:B------:R-:W-:Y:S01]  /*0030*/  IMAD.MOV.U32 R14, RZ, RZ, RZ ;  /* 0x000000ffff0e7224 */ /* 0x000fe200078e00ff */
[----:B------:R-:W-:Y:S01]  /*0040*/  ULDC.64 UR6, c[0x0][0x208] ;  /* 0x0000820000067ab9 */ /* 0x000fe20000000a00 */
[----:B------:R-:W2:Y:S01]  /*0050*/  S2R R15, SR_CTAID.X ;  /* 0x00000000000f7919 */ /* 0x000ea20000002500 */
[----:B------:R-:W3:Y:S04]  /*0060*/  S2R R18, SR_TID.X ;  /* 0x0000000000127919 */ /* 0x000ee80000002100 */
[----:B------:R-:W1:Y:S08]  /*0070*/  LDC R0, c[0x0][0x10] ;  /* 0x00000400ff007b82 */ /* 0x000e700000000800 */
[----:B------:R-:W4:Y:S01]  /*0080*/  LDC.64 R16, c[0x0][0x210] ;  /* 0x00008400ff107b82 */ /* 0x000f220000000a00 */
[----:B-1----:R-:W-:-:S02]  /*0090*/  IMAD R19, R19, R0, UR4 ;  /* 0x0000000413137e24 */ /* 0x002fc4000f8e0200 */
[----:B--2---:R-:W-:Y:S02]  /*00a0*/  IMAD.SHL.U32 R15, R15, 0x10, RZ ;  /* 0x000000100f0f7824 */ /* 0x004fe400078e00ff */
[----:B------:R-:W-:Y:S01]  /*00b0*/  IMAD.SHL.U32 R19, R19, 0x40, RZ ;  /* 0x0000004013137824 */ /* 0x000fe200078e00ff */
[----:B---3--:R-:W-:Y:S02]  /*00c0*/  SHF.R.U32.HI R0, RZ, 0x4, R18 ;  /* 0x00000004ff007819 */ /* 0x008fe40000011612 */
[----:B------:R-:W-:Y:S02]  /*00d0*/  LOP3.LUT R4, R15, 0xf, R18, 0xf8, !PT ;  /* 0x0000000f0f047812 */ /* 0x000fe400078ef812 */
[----:B------:R-:W-:Y:S02]  /*00e0*/  SGXT.U32 R0, R0, 0x3 ;  /* 0x000000030000781a */ /* 0x000fe40000000000 */
[----:B------:R-:W-:Y:S02]  /*00f0*/  ISETP.GE.AND P0, PT, R4, 0x9, PT ;  /* 0x000000090400780c */ /* 0x000fe40003f06270 */
[----:B------:R-:W-:-:S02]  /*0100*/  LOP3.LUT R3, R19, 0x8, R0, 0xfe, !PT ;  /* 0x0000000813037812 */ /* 0x000fc400078efe00 */
[----:B------:R-:W-:Y:S02]  /*0110*/  LOP3.LUT R2, R19, R0, RZ, 0xfc, !PT ;  /* 0x0000000013027212 */ /* 0x000fe400078efcff */
[C---:B------:R-:W-:Y:S01]  /*0120*/  ISETP.LT.AND P2, PT, R3.reuse, 0x20000, !P0 ;  /* 0x000200000300780c */ /* 0x040fe20004741270 */
[--C-:B------:R-:W-:Y:S01]  /*0130*/  IMAD R3, R3, 0x9, R4.reuse ;  /* 0x0000000903037824 */ /* 0x100fe200078e0204 */
[----:B------:R-:W-:Y:S01]  /*0140*/  LOP3.LUT R6, R19, 0x10, R0, 0xfe, !PT ;  /* 0x0000001013067812 */ /* 0x000fe200078efe00 */
[C---:B------:R-:W-:Y:S01]  /*0150*/  IMAD R5, R2.reuse, 0x9, R4 ;  /* 0x0000000902057824 */ /* 0x040fe200078e0204 */
[----:B------:R-:W-:Y:S02]  /*0160*/  LOP3.LUT R7, R19, 0x18, R0, 0xfe, !PT ;  /* 0x0000001813077812 */ /* 0x000fe400078efe00 */
[----:B------:R-:W-:Y:S01]  /*0170*/  ISETP.LT.AND P1, PT, R2, 0x20000, !P0 ;  /* 0x000200000200780c */ /* 0x000fe20004721270 */
[----:B----4-:R-:W-:Y:S01]  /*0180*/  IMAD.WIDE R2, R3, 0x4, R16 ;  /* 0x0000000403027825 */ /* 0x010fe200078e0210 */
[----:B------:R-:W-:-:S02]  /*0190*/  ISETP.LT.AND P6, PT, R6, 0x20000, !P0 ;  /* 0x000200000600780c */ /* 0x000fc400047c1270 */
[----:B------:R-:W-:Y:S02]  /*01a0*/  LOP3.LUT R8, R19, 0x20, R0, 0xfe, !PT ;  /* 0x0000002013087812 */ /* 0x000fe400078efe00 */
[----:B------:R-:W-:Y:S01]  /*01b0*/  ISETP.LT.AND P5, PT, R7, 0x20000, !P0 ;  /* 0x000200000700780c */ /* 0x000fe200047a1270 */
[----:B------:R1:W2:Y:S01]  /*01c0*/  @P2 LDG.E.EL R14, desc[UR6][R2.64] ;  /* 0x00000006020e2981 */ /* 0x0002a2000c2e1900 */
[----:B------:R-:W-:Y:S02]  /*01d0*/  LOP3.LUT R4, R19, 0x28, R0, 0xfe, !PT ;  /* 0x0000002813047812 */ /* 0x000fe400078efe00 */
[----:B------:R-:W-:Y:S02]  /*01e0*/  LOP3.LUT R6, R19, 0x30, R0, 0xfe, !PT ;  /* 0x0000003013067812 */ /* 0x000fe400078efe00 */
[----:B------:R-:W-:Y:S02]  /*01f0*/  LOP3.LUT R7, R19, 0x38, R0, 0xfe, !PT ;  /* 0x0000003813077812 */ /* 0x000fe400078efe00 */
[----:B------:R-:W-:-:S02]  /*0200*/  ISETP.LT.AND P4, PT, R8, 0x20000, !P0 ;  /* 0x000200000800780c */ /* 0x000fc40004781270 */
[----:B------:R-:W-:Y:S02]  /*0210*/  ISETP.LT.AND P3, PT, R4, 0x20000, !P0 ;  /* 0x000200000400780c */ /* 0x000fe40004761270 */
[----:B------:R-:W-:Y:S02]  /*0220*/  ISETP.LT.AND P2, PT, R6, 0x20000, !P0 ;  /* 0x000200000600780c */ /* 0x000fe40004741270 */
[----:B------:R-:W-:Y:S01]  /*0230*/  ISETP.LT.AND P0, PT, R7, 0x20000, !P0 ;  /* 0x000200000700780c */ /* 0x000fe20004701270 */
[C---:B------:R-:W-:Y:S02]  /*0240*/  VIADD R7, R5.reuse, 0x90 ;  /* 0x0000009005077836 */ /* 0x040fe40000000000 */
[C---:B------:R-:W-:Y:S02]  /*0250*/  VIADD R9, R5.reuse, 0xd8 ;  /* 0x000000d805097836 */ /* 0x040fe40000000000 */
[C---:B------:R-:W-:Y:S02]  /*0260*/  VIADD R11, R5.reuse, 0x120 ;  /* 0x00000120050b7836 */ /* 0x040fe40000000000 */
[----:B------:R-:W-:-:S02]  /*0270*/  VIADD R13, R5, 0x168 ;  /* 0x00000168050d7836 */ /* 0x000fc40000000000 */
[C---:B------:R-:W-:Y:S02]  /*0280*/  VIADD R23, R5.reuse, 0x1b0 ;  /* 0x000001b005177836 */ /* 0x040fe40000000000 */
[C---:B------:R-:W-:Y:S02]  /*0290*/  VIADD R25, R5.reuse, 0x1f8 ;  /* 0x000001f805197836 */ /* 0x040fe40000000000 */
[----:B-1----:R-:W-:-:S04]  /*02a0*/  IMAD.WIDE R2, R5, 0x4, R16 ;  /* 0x0000000405027825 */ /* 0x002fc800078e0210 */
[----:B------:R-:W-:-:S04]  /*02b0*/  IMAD.WIDE R4, R7, 0x4, R16 ;  /* 0x0000000407047825 */ /* 0x000fc800078e0210 */
[----:B------:R-:W-:-:S04]  /*02c0*/  IMAD.WIDE R6, R9, 0x4, R16 ;  /* 0x0000000409067825 */ /* 0x000fc800078e0210 */
[----:B------:R-:W-:Y:S01]  /*02d0*/  IMAD.WIDE R8, R11, 0x4, R16 ;  /* 0x000000040b087825 */ /* 0x000fe200078e0210 */
[----:B------:R-:W-:-:S03]  /*02e0*/  CS2R R20, SRZ ;  /* 0x0000000000147805 */ /* 0x000fc6000001ff00 */
[----:B------:R-:W-:-:S03]  /*02f0*/  IMAD.WIDE R10, R13, 0x4, R16 ;  /* 0x000000040d0a7825 */ /* 0x000fc600078e0210 */
[----:B------:R1:W3:Y:S01]  /*0300*/  @P6 LDG.E.EL R20, desc[UR6][R4.64] ;  /* 0x0000000604146981 */ /* 0x0002e2000c2e1900 */
[--C-:B------:R-:W-:Y:S01]  /*0310*/  IMAD.WIDE R12, R23, 0x4, R16.reuse ;  /* 0x00000004170c7825 */ /* 0x100fe200078e0210 */
[----:B------:R-:W-:Y:S02]  /*0320*/  CS2R R22, SRZ ;  /* 0x0000000000167805 */ /* 0x000fe4000001ff00 */
[----:B------:R-:W4:Y:S01]  /*0330*/  @P5 LDG.E.EL R21, desc[UR6][R6.64] ;  /* 0x0000000606155981 */ /* 0x000f22000c2e1900 */
[----:B------:R-:W-:Y:S01]  /*0340*/  IMAD.WIDE R16, R25, 0x4, R16 ;  /* 0x0000000419107825 */ /* 0x000fe200078e0210 */
[----:B------:R-:W-:Y:S02]  /*0350*/  CS2R R24, SRZ ;  /* 0x0000000000187805 */ /* 0x000fe4000001ff00 */
[----:B------:R-:W5:Y:S01]  /*0360*/  @P4 LDG.E.EL R22, desc[UR6][R8.64] ;  /* 0x0000000608164981 */ /* 0x000f62000c2e1900 */
[----:B------:R-:W-:-:S03]  /*0370*/  IMAD.MOV.U32 R26, RZ, RZ, RZ ;  /* 0x000000ffff1a7224 */ /* 0x000fc600078e00ff */
[----:B------:R-:W5:Y:S04]  /*0380*/  @P3 LDG.E.EL R24, desc[UR6][R10.64] ;  /* 0x000000060a183981 */ /* 0x000f68000c2e1900 */
[----:B------:R1:W5:Y:S04]  /*0390*/  @P2 LDG.E.EL R23, desc[UR6][R12.64] ;  /* 0x000000060c172981 */ /* 0x000368000c2e1900 */
[----:B------:R1:W5:Y:S04]  /*03a0*/  @P1 LDG.E.EL R25, desc[UR6][R2.64] ;  /* 0x0000000602191981 */ /* 0x000368000c2e1900 */
[----:B------:R-:W5:Y:S01]  /*03b0*/  @P0 LDG.E.EL R26, desc[UR6][R16.64] ;  /* 0x00000006101a0981 */ /* 0x000f62000c2e1900 */
[----:B------:R-:W1:Y:S01]  /*03c0*/  S2R R27, SR_TID.X ;  /* 0x00000000001b7919 */ /* 0x000e620000002100 */
[----:B------:R-:W1:Y:S01]  /*03d0*/  S2UR UR5, SR_CgaCtaId ;  /* 0x00000000000579c3 */ /* 0x000e620000008800 */
[----:B------:R-:W-:-:S02]  /*03e0*/  UMOV UR4, 0x400 ;  /* 0x0000040000047882 */ /* 0x000fc40000000000 */
[----:B01----:R-:W-:Y:S01]  /*03f0*/  UPRMT UR4, UR5, 0x654, UR4 ;  /* 0x0000065405047896 */ /* 0x003fe20008000004 */
[----:B------:R-:W-:Y:S01]  /*0400*/  IMAD.SHL.U32 R4, R27, 0x40, RZ ;  /* 0x000000401b047824 */ /* 0x000fe200078e00ff */
[----:B------:R-:W-:-:S04]  /*0410*/  SHF.R.U32.HI R5, RZ, 0x4, R27 ;  /* 0x00000004ff057819 */ /* 0x000fc8000001161b */
[----:B------:R-:W-:Y:S02]  /*0420*/  SGXT.U32 R5, R5, 0x3 ;  /* 0x000000030505781a */ /* 0x000fe40000000000 */
[----:B------:R-:W-:-:S04]  /*0430*/  LOP3.LUT R4, R4, 0x3c0, RZ, 0xc0, !PT ;  /* 0x000003c004047812 */ /* 0x000fc800078ec0ff */
[C---:B------:R-:W-:Y:S02]  /*0440*/  LOP3.LUT R5, R4.reuse, R5, RZ, 0xfc, !PT ;  /* 0x0000000504057212 */ /* 0x040fe400078efcff */
[----:B------:R-:W-:-:S05]  /*0450*/  LEA.HI R4, R4, UR4, RZ, 0x1e ;  /* 0x0000000404047c11 */ /* 0x000fca000f8ff0ff */
[----:B------:R-:W-:Y:S01]  /*0460*/  IMAD R13, R5, 0x4, R4 ;  /* 0x00000004050d7824 */ /* 0x000fe200078e0204 */
[C---:B------:R-:W-:Y:S01]  /*0470*/  LOP3.LUT R2, R27.reuse, 0x70, RZ, 0xc0, !PT ;  /* 0x000000701b027812 */ /* 0x040fe200078ec0ff */
[----:B------:R-:W-:-:S04]  /*0480*/  IMAD.SHL.U32 R8, R27, 0x4, RZ ;  /* 0x000000041b087824 */ /* 0x000fc800078e00ff */
[----:B------:R-:W-:Y:S01]  /*0490*/  VIADD R3, R2, UR4 ;  /* 0x0000000402037c36 */ /* 0x000fe20008000000 */
[----:B------:R-:W-:-:S05]  /*04a0*/  LOP3.LUT R8, R8, 0x1fc, RZ, 0xc0, !PT ;  /* 0x000001fc08087812 */ /* 0x000fca00078ec0ff */
[----:B------:R-:W-:Y:S02]  /*04b0*/  IMAD R4, R8, 0x4, R3 ;  /* 0x0000000408047824 */ /* 0x000fe400078e0203 */
[----:B------:R-:W-:Y:S01]  /*04c0*/  IMAD.SHL.U32 R18, R18, 0x4, RZ ;  /* 0x0000000412127824 */ /* 0x000fe200078e00ff */
[----:B------:R-:W0:Y:S04]  /*04d0*/  LDC.64 R2, c[0x0][0x218] ;  /* 0x00008600ff027b82 */ /* 0x000e280000000a00 */
[----:B------:R-:W-:-:S04]  /*04e0*/  LOP3.LUT R18, R19, 0x3c, R18, 0xf8, !PT ;  /* 0x0000003c13127812 */ /* 0x000fc800078ef812 */
[----:B------:R-:W-:-:S04]  /*04f0*/  SHF.R.S32.HI R9, RZ, 0x1f, R18 ;  /* 0x0000001fff097819 */ /* 0x000fc80000011412 */
[----:B------:R-:W-:-:S04]  /*0500*/  LEA.HI R9, R9, R18, RZ, 0x8 ;  /* 0x0000001209097211 */ /* 0x000fc800078f40ff */
[----:B------:R-:W-:Y:S02]  /*0510*/  LOP3.LUT R11, R9, 0xffffff00, RZ, 0xc0, !PT ;  /* 0xffffff00090b7812 */ /* 0x000fe400078ec0ff */
[----:B------:R-:W-:Y:S02]  /*0520*/  SHF.R.S32.HI R10, RZ, 0x8, R9 ;  /* 0x00000008ff0a7819 */ /* 0x000fe40000011409 */
[C---:B------:R-:W-:Y:S01]  /*0530*/  ISETP.GE.AND P0, PT, R18.reuse, 0x20000, PT ;  /* 0x000200001200780c */ /* 0x040fe20003f06270 */
[----:B------:R-:W-:Y:S01]  /*0540*/  IMAD.IADD R11, R18, 0x1, -R11 ;  /* 0x00000001120b7824 */ /* 0x000fe200078e0a0b */
[----:B------:R-:W-:Y:S02]  /*0550*/  LOP3.LUT R9, R15, R0, RZ, 0xfc, !PT ;  /* 0x000000000f097212 */ /* 0x000fe400078efcff */
[----:B------:R-:W-:Y:S01]  /*0560*/  LOP3.LUT R0, R15, 0x8, R0, 0xfe, !PT ;  /* 0x000000080f007812 */ /* 0x000fe200078efe00 */
[----:B------:R-:W-:Y:S01]  /*0570*/  IMAD R12, R10, 0x900, R11 ;  /* 0x000009000a0c7824 */ /* 0x000fe200078e020b */
[----:B------:R-:W-:-:S02]  /*0580*/  ISETP.LT.AND P1, PT, R9, 0x9, !P0 ;  /* 0x000000090900780c */ /* 0x000fc40004721270 */
[----:B------:R-:W-:Y:S01]  /*0590*/  ISETP.LT.AND P0, PT, R0, 0x9, !P0 ;  /* 0x000000090000780c */ /* 0x000fe20004701270 */
[----:B------:R-:W-:-:S04]  /*05a0*/  IMAD R11, R9, 0x100, R12 ;  /* 0x00000100090b7824 */ /* 0x000fc800078e020c */
[----:B0-----:R-:W-:Y:S01]  /*05b0*/  IMAD.WIDE R10, R11, 0x4, R2 ;  /* 0x000000040b0a7825 */ /* 0x001fe200078e0202 */
[----:B--2---:R-:W-:Y:S04]  /*05c0*/  STS [R13+0x20], R14 ;  /* 0x0000200e0d007388 */ /* 0x004fe80000000800 */
[----:B---3--:R-:W-:Y:S04]  /*05d0*/  STS [R13+0x40], R20 ;  /* 0x000040140d007388 */ /* 0x008fe80000000800 */
[----:B----4-:R-:W-:Y:S04]  /*05e0*/  STS [R13+0x60], R21 ;  /* 0x000060150d007388 */ /* 0x010fe80000000800 */
[----:B-----5:R-:W-:Y:S04]  /*05f0*/  STS [R13+0x80], R22 ;  /* 0x000080160d007388 */ /* 0x020fe80000000800 */
[----:B------:R-:W-:Y:S04]  /*0600*/  STS [R13+0xa0], R24 ;  /* 0x0000a0180d007388 */ /* 0x000fe80000000800 */
[----:B------:R-:W-:Y:S04]  /*0610*/  STS [R13+0xc0], R23 ;  /* 0x0000c0170d007388 */ /* 0x000fe80000000800 */
[----:B------:R-:W-:Y:S04]  /*0620*/  STS [R13], R25 ;  /* 0x000000190d007388 */ /* 0x000fe80000000800 */
[----:B------:R0:W-:Y:S01]  /*0630*/  STS [R13+0xe0], R26 ;  /* 0x0000e01a0d007388 */ /* 0x0001e20000000800 */
[----:B------:R-:W-:Y:S06]  /*0640*/  BAR.SYNC.DEFER_BLOCKING 0x0 ;  /* 0x0000000000007b1d */ /* 0x000fec0000010000 */
[----:B------:R-:W1:Y:S01]  /*0650*/  LDS.128 R4, [R4] ;  /* 0x0000000004047984 */ /* 0x000e620000000c00 */
[----:B0-----:R-:W-:-:S04]  /*0660*/  LOP3.LUT R13, R8, 0x200, RZ, 0xfc, !PT ;  /* 0x00000200080d7812 */ /* 0x001fc800078efcff */
[----:B------:R-:W-:-:S04]  /*0670*/  SHF.R.U32.HI R13, RZ, 0x2, R13 ;  /* 0x00000002ff0d7819 */ /* 0x000fc8000001160d */
[----:B------:R-:W-:-:S05]  /*0680*/  LOP3.LUT R13, R13, 0xf0, RZ, 0xc0, !PT ;  /* 0x000000f00d0d7812 */ /* 0x000fca00078ec0ff */
[----:B------:R-:W-:-:S04]  /*0690*/  VIADD R13, R13, UR4 ;  /* 0x000000040d0d7c36 */ /* 0x000fc80008000000 */
[----:B------:R-:W-:Y:S01]  /*06a0*/  IMAD R13, R8, 0x4, R13 ;  /* 0x00000004080d7824 */ /* 0x000fe200078e020d */
[----:B-1----:R0:W-:Y:S02]  /*06b0*/  @P1 STG.E.128 desc[UR6][R10.64], R4 ;  /* 0x000000040a001986 */ /* 0x0021e4000c101d06 */
[----:B0-----:R-:W-:Y:S05]  /*06c0*/  @!P0 EXIT ;  /* 0x000000000000894d */ /* 0x001fea0003800000 */
[----:B0-----:R-:W0:Y:S01]  /*06d0*/  LDS.128 R8, [R13+0x800] ;  /* 0x000800000d087984 */ /* 0x001e220000000c00 */
[----:B------:R-:W-:-:S04]  /*06e0*/  IMAD R5, R0, 0x100, R12 ;  /* 0x0000010000057824 */ /* 0x000fc800078e020c */
[----:B------:R-:W-:-:S05]  /*06f0*/  IMAD.WIDE R2, R5, 0x4, R2 ;  /* 0x0000000405027825 */ /* 0x000fca00078e0202 */
[----:B0-----:R-:W-:Y:S01]  /*0700*/  STG.E.128 desc[UR6][R2.64], R8 ;  /* 0x0000000802007986 */ /* 0x001fe2000c101d06 */
[----:B------:R-:W-:Y:S05]  /*0710*/  EXIT ;  /* 0x000000000000794d */ /* 0x000fea0003800000 */
.L_x_0:
[----:B------:R-:W-:-:S00]  /*0720*/  BRA `(.L_x_0) ;  /* 0xfffffffc00fc7947 */ /* 0x000fc0000383ffff */
[----:B------:R-:W-:-:S00]  /*0730*/  NOP ;  /* 0x0000000000007918 */ /* 0x000fc00000000000 */
        /* <DEDUP_REMOVED lines=12> */
.L_x_1:


//--------------------- .nv.shared.triton_poi_fused_convolution_div_max_pool2d_with_indices_relu_sub_13 --------------------------
	.section	.nv.shared.triton_poi_fused_convolution_div_max_pool2d_with_indices_relu_sub_13,"aw",@nobits
	.sectionflags	@""
	.align	16
	.zero		1024


//--------------------- .nv.constant0.triton_poi_fused_convolution_div_max_pool2d_with_indices_relu_sub_13 --------------------------
	.section	.nv.constant0.triton_poi_fused_convolution_div_max_pool2d_with_indices_relu_sub_13,"a",@progbits
	.sectionflags	@""
	.align	4
.nv.constant0.triton_poi_fused_convolution_div_max_pool2d_with_indices_relu_sub_13:
	.zero		552
